//
// Generated by NVIDIA NVVM Compiler
//
// Compiler Build ID: CL-36424714
// Cuda compilation tools, release 13.0, V13.0.88
// Based on NVVM 20.0.0
//

.version 9.0
.target sm_100
.address_size 64

	// .globl	_Z9reductionPi
.extern .shared .align 16 .b8 partialSum[];

.visible .entry _Z9reductionPi(
	.param .u64 .ptr .align 1 _Z9reductionPi_param_0
)
{
	.reg .pred 	%p<5>;
	.reg .b32 	%r<21>;
	.reg .b64 	%rd<5>;

	ld.param.u64 	%rd2, [_Z9reductionPi_param_0];
	cvta.to.global.u64 	%rd3, %rd2;
	mov.u32 	%r1, %tid.x;
	mov.u32 	%r6, %ctaid.x;
	mov.u32 	%r2, %ntid.x;
	mad.lo.s32 	%r7, %r6, %r2, %r1;
	mul.wide.s32 	%rd4, %r7, 4;
	add.s64 	%rd1, %rd3, %rd4;
	ld.global.u32 	%r8, [%rd1];
	shl.b32 	%r9, %r1, 2;
	mov.u32 	%r10, partialSum;
	add.s32 	%r3, %r10, %r9;
	st.shared.u32 	[%r3], %r8;
	bar.sync 	0;
	setp.lt.u32 	%p1, %r2, 2;
	@%p1 bra 	$L__BB0_5;
	mov.b32 	%r20, 1;
$L__BB0_2:
	shl.b32 	%r5, %r20, 1;
	add.s32 	%r12, %r5, -1;
	and.b32  	%r13, %r12, %r1;
	setp.ne.s32 	%p2, %r13, 0;
	@%p2 bra 	$L__BB0_4;
	shl.b32 	%r14, %r20, 2;
	add.s32 	%r15, %r3, %r14;
	ld.shared.u32 	%r16, [%r15];
	ld.shared.u32 	%r17, [%r3];
	add.s32 	%r18, %r17, %r16;
	st.shared.u32 	[%r3], %r18;
$L__BB0_4:
	bar.sync 	0;
	setp.lt.u32 	%p3, %r5, %r2;
	mov.u32 	%r20, %r5;
	@%p3 bra 	$L__BB0_2;
$L__BB0_5:
	setp.ne.s32 	%p4, %r1, 0;
	@%p4 bra 	$L__BB0_7;
	ld.shared.u32 	%r19, [partialSum];
	st.global.u32 	[%rd1], %r19;
$L__BB0_7:
	ret;

}


// ===== COMPILED SASS (sm_100) =====

	.target	sm_100

	.elftype	@"ET_EXEC"


//--------------------- .note.nv.tkinfo           --------------------------
	.section	.note.nv.tkinfo,"",@"SHT_NOTE"
	.sectionflags	@"SHF_NOTE_NV_TKINFO"
	.tkinfo
        /*0018*/ 	.word	0x00000002
        /*0030*/ 	.string	""
        /*0030*/ 	.string	"ptxas"
        /*0030*/ 	.string	"Cuda compilation tools, release 13.0, V13.0.88"
        /*0030*/ 	.string	"Build cuda_13.0.r13.0/compiler.36424714_0"
        /*0030*/ 	.string	"-arch sm_100 -m 64 "



//--------------------- .note.nv.cuinfo           --------------------------
	.section	.note.nv.cuinfo,"",@"SHT_NOTE"
	.sectionflags	@"SHF_NOTE_NV_CUINFO"
        /*0018*/ 	.short	0x0002
        /*001a*/ 	.short	0x0064
        /*001c*/ 	.short	0x0082
	.zero		2


//--------------------- .nv.info                  --------------------------
	.section	.nv.info,"",@"SHT_CUDA_INFO"
	.align	4


	//----- nvinfo : EIATTR_REGCOUNT
	.align		4
        /*0000*/ 	.byte	0x04, 0x2f
        /*0002*/ 	.short	(.L_1 - .L_0)
	.align		4
.L_0:
        /*0004*/ 	.word	index@(_Z9reductionPi)
        /*0008*/ 	.word	0x0000000e


	//----- nvinfo : EIATTR_FRAME_SIZE
	.align		4
.L_1:
        /*000c*/ 	.byte	0x04, 0x11
        /*000e*/ 	.short	(.L_3 - .L_2)
	.align		4
.L_2:
        /*0010*/ 	.word	index@(_Z9reductionPi)
        /*0014*/ 	.word	0x00000000


	//----- nvinfo : EIATTR_MIN_STACK_SIZE
	.align		4
.L_3:
        /*0018*/ 	.byte	0x04, 0x12
        /*001a*/ 	.short	(.L_5 - .L_4)
	.align		4
.L_4:
        /*001c*/ 	.word	index@(_Z9reductionPi)
        /*0020*/ 	.word	0x00000000
.L_5:


//--------------------- .nv.compat                --------------------------
	.section	.nv.compat,"",@"SHT_CUDA_COMPAT_INFO"
	.align	4
        /*0000*/ 	.byte	0x02, 0x09, 0x00, 0x00, 0x02, 0x02, 0x01, 0x00, 0x02, 0x05, 0x05, 0x00, 0x03, 0x07, 0x01, 0x01
        /*0010*/ 	.byte	0x02, 0x03, 0x00, 0x00, 0x02, 0x06, 0x01, 0x00, 0x04, 0x0b, 0x08, 0x00, 0x09, 0x00, 0x00, 0x00
        /*0020*/ 	.byte	0x00, 0x00, 0x00, 0x00


//--------------------- .nv.info._Z9reductionPi   --------------------------
	.section	.nv.info._Z9reductionPi,"",@"SHT_CUDA_INFO"
	.sectionflags	@""
	.align	4


	//----- nvinfo : EIATTR_CUDA_API_VERSION
	.align		4
        /*0000*/ 	.byte	0x04, 0x37
        /*0002*/ 	.short	(.L_7 - .L_6)
.L_6:
        /*0004*/ 	.word	0x00000082


	//----- nvinfo : EIATTR_KPARAM_INFO
	.align		4
.L_7:
        /*0008*/ 	.byte	0x04, 0x17
        /*000a*/ 	.short	(.L_9 - .L_8)
.L_8:
        /*000c*/ 	.word	0x00000000
        /*0010*/ 	.short	0x0000
        /*0012*/ 	.short	0x0000
        /*0014*/ 	.byte	0x00, 0xf5, 0x21, 0x00


	//----- nvinfo : EIATTR_SPARSE_MMA_MASK
	.align		4
.L_9:
        /*0018*/ 	.byte	0x03, 0x50
        /*001a*/ 	.short	0x0000


	//----- nvinfo : EIATTR_MAXREG_COUNT
	.align		4
        /*001c*/ 	.byte	0x03, 0x1b
        /*001e*/ 	.short	0x00ff


	//----- nvinfo : EIATTR_NUM_BARRIERS
	.align		4
        /*0020*/ 	.byte	0x02, 0x4c
        /*0022*/ 	.byte	0x01
	.zero		1


	//----- nvinfo : EIATTR_MERCURY_ISA_VERSION
	.align		4
        /*0024*/ 	.byte	0x03, 0x5f
        /*0026*/ 	.short	0x0101


	//----- nvinfo : EIATTR_VRC_CTA_INIT_COUNT
	.align		4
        /*0028*/ 	.byte	0x02, 0x4a
	.zero		1
	.zero		1


	//----- nvinfo : EIATTR_EXIT_INSTR_OFFSETS
	.align		4
        /*002c*/ 	.byte	0x04, 0x1c
        /*002e*/ 	.short	(.L_11 - .L_10)


	//   ....[0]....
.L_10:
        /*0030*/ 	.word	0x000001f0


	//   ....[1]....
        /*0034*/ 	.word	0x00000250


	//----- nvinfo : EIATTR_CBANK_PARAM_SIZE
	.align		4
.L_11:
        /*0038*/ 	.byte	0x03, 0x19
        /*003a*/ 	.short	0x0008


	//----- nvinfo : EIATTR_PARAM_CBANK
	.align		4
        /*003c*/ 	.byte	0x04, 0x0a
        /*003e*/ 	.short	(.L_13 - .L_12)
	.align		4
.L_12:
        /*0040*/ 	.word	index@(.nv.constant0._Z9reductionPi)
        /*0044*/ 	.short	0x0380
        /*0046*/ 	.short	0x0008


	//----- nvinfo : EIATTR_SW_WAR
	.align		4
.L_13:
        /*0048*/ 	.byte	0x04, 0x36
        /*004a*/ 	.short	(.L_15 - .L_14)
.L_14:
        /*004c*/ 	.word	0x00000008
.L_15:


//--------------------- .nv.callgraph             --------------------------
	.section	.nv.callgraph,"",@"SHT_CUDA_CALLGRAPH"
	.align	4
	.sectionentsize	8
	.align		4
        /*0000*/ 	.word	0x00000000
	.align		4
        /*0004*/ 	.word	0xffffffff
	.align		4
        /*0008*/ 	.word	0x00000000
	.align		4
        /*000c*/ 	.word	0xfffffffe
	.align		4
        /*0010*/ 	.word	0x00000000
	.align		4
        /*0014*/ 	.word	0xfffffffd
	.align		4
        /*0018*/ 	.word	0x00000000
	.align		4
        /*001c*/ 	.word	0xfffffffc


//--------------------- .text._Z9reductionPi      --------------------------
	.section	.text._Z9reductionPi,"ax",@progbits
	.align	128
        .global         _Z9reductionPi
        .type           _Z9reductionPi,@function
        .size           _Z9reductionPi,(.L_x_3 - _Z9reductionPi)
        .other          _Z9reductionPi,@"STO_CUDA_ENTRY STV_DEFAULT"
_Z9reductionPi:
.text._Z9reductionPi:
[----:B------:R-:W-:Y:S01]  /*0000*/  LDC R1, c[0x0][0x37c] ;  /* 0x0000df00ff017b82 */ /* 0x000fe20000000800 */
[----:B------:R-:W0:Y:S07]  /*0010*/  S2R R9, SR_TID.X ;  /* 0x0000000000097919 */ /* 0x000e2e0000002100 */
[----:B------:R-:W0:Y:S01]  /*0020*/  S2UR UR4, SR_CTAID.X ;  /* 0x00000000000479c3 */ /* 0x000e220000002500 */
[----:B------:R-:W1:Y:S07]  /*0030*/  LDCU.64 UR6, c[0x0][0x358] ;  /* 0x00006b00ff0677ac */ /* 0x000e6e0008000a00 */
[----:B------:R-:W0:Y:S08]  /*0040*/  LDC R8, c[0x0][0x360] ;  /* 0x0000d800ff087b82 */ /* 0x000e300000000800 */
[----:B------:R-:W2:Y:S01]  /*0050*/  LDC.64 R2, c[0x0][0x380] ;  /* 0x0000e000ff027b82 */ /* 0x000ea20000000a00 */
[----:B0-----:R-:W-:-:S04]  /*0060*/  IMAD R5, R8, UR4, R9 ;  /* 0x0000000408057c24 */ /* 0x001fc8000f8e0209 */
[----:B--2---:R-:W-:-:S05]  /*0070*/  IMAD.WIDE R2, R5, 0x4, R2 ;  /* 0x0000000405027825 */ /* 0x004fca00078e0202 */
[----:B-1----:R-:W2:Y:S01]  /*0080*/  LDG.E R0, desc[UR6][R2.64] ;  /* 0x0000000602007981 */ /* 0x002ea2000c1e1900 */
[----:B------:R-:W0:Y:S01]  /*0090*/  S2UR UR5, SR_CgaCtaId ;  /* 0x00000000000579c3 */ /* 0x000e220000008800 */
[----:B------:R-:W-:Y:S01]  /*00a0*/  UMOV UR4, 0x400 ;  /* 0x0000040000047882 */ /* 0x000fe20000000000 */
[----:B------:R-:W-:Y:S02]  /*00b0*/  ISETP.GE.U32.AND P1, PT, R8, 0x2, PT ;  /* 0x000000020800780c */ /* 0x000fe40003f26070 */
[----:B------:R-:W-:Y:S01]  /*00c0*/  ISETP.NE.AND P0, PT, R9, RZ, PT ;  /* 0x000000ff0900720c */ /* 0x000fe20003f05270 */
[----:B0-----:R-:W-:-:S06]  /*00d0*/  ULEA UR4, UR5, UR4, 0x18 ;  /* 0x0000000405047291 */ /* 0x001fcc000f8ec0ff */
[----:B------:R-:W-:-:S05]  /*00e0*/  LEA R5, R9, UR4, 0x2 ;  /* 0x0000000409057c11 */ /* 0x000fca000f8e10ff */
[----:B--2---:R0:W-:Y:S01]  /*00f0*/  STS [R5], R0 ;  /* 0x0000000005007388 */ /* 0x0041e20000000800 */
[----:B------:R-:W-:Y:S06]  /*0100*/  BAR.SYNC.DEFER_BLOCKING 0x0 ;  /* 0x0000000000007b1d */ /* 0x000fec0000010000 */
[----:B------:R-:W-:Y:S05]  /*0110*/  @!P1 BRA `(.L_x_0) ;  /* 0x0000000000349947 */ /* 0x000fea0003800000 */
[----:B0-----:R-:W-:-:S07]  /*0120*/  IMAD.MOV.U32 R0, RZ, RZ, 0x1 ;  /* 0x00000001ff007424 */ /* 0x001fce00078e00ff */
.L_x_1:
[----:B------:R-:W-:-:S05]  /*0130*/  IMAD.SHL.U32 R11, R0, 0x2, RZ ;  /* 0x00000002000b7824 */ /* 0x000fca00078e00ff */
[----:B------:R-:W-:-:S04]  /*0140*/  IADD3 R4, PT, PT, R11, -0x1, RZ ;  /* 0xffffffff0b047810 */ /* 0x000fc80007ffe0ff */
[----:B------:R-:W-:-:S13]  /*0150*/  LOP3.LUT P1, RZ, R4, R9, RZ, 0xc0, !PT ;  /* 0x0000000904ff7212 */ /* 0x000fda000782c0ff */
[----:B------:R-:W-:Y:S01]  /*0160*/  @!P1 IMAD R4, R0, 0x4, R5 ;  /* 0x0000000400049824 */ /* 0x000fe200078e0205 */
[----:B------:R-:W-:Y:S01]  /*0170*/  @!P1 LDS R7, [R5] ;  /* 0x0000000005079984 */ /* 0x000fe20000000800 */
[----:B------:R-:W-:-:S04]  /*0180*/  IMAD.MOV.U32 R0, RZ, RZ, R11 ;  /* 0x000000ffff007224 */ /* 0x000fc800078e000b */
[----:B------:R-:W0:Y:S02]  /*0190*/  @!P1 LDS R4, [R4] ;  /* 0x0000000004049984 */ /* 0x000e240000000800 */
[----:B0-----:R-:W-:-:S05]  /*01a0*/  @!P1 IADD3 R6, PT, PT, R4, R7, RZ ;  /* 0x0000000704069210 */ /* 0x001fca0007ffe0ff */
[----:B------:R1:W-:Y:S01]  /*01b0*/  @!P1 STS [R5], R6 ;  /* 0x0000000605009388 */ /* 0x0003e20000000800 */
[----:B------:R-:W-:Y:S01]  /*01c0*/  BAR.SYNC.DEFER_BLOCKING 0x0 ;  /* 0x0000000000007b1d */ /* 0x000fe20000010000 */
[----:B------:R-:W-:-:S13]  /*01d0*/  ISETP.GE.U32.AND P1, PT, R11, R8, PT ;  /* 0x000000080b00720c */ /* 0x000fda0003f26070 */
[----:B-1----:R-:W-:Y:S05]  /*01e0*/  @!P1 BRA `(.L_x_1) ;  /* 0xfffffffc00d09947 */ /* 0x002fea000383ffff */
.L_x_0:
[----:B------:R-:W-:Y:S05]  /*01f0*/  @P0 EXIT ;  /* 0x000000000000094d */ /* 0x000fea0003800000 */
[----:B------:R-:W1:Y:S01]  /*0200*/  S2UR UR5, SR_CgaCtaId ;  /* 0x00000000000579c3 */ /* 0x000e620000008800 */
[----:B------:R-:W-:Y:S02]  /*0210*/  UMOV UR4, 0x400 ;  /* 0x0000040000047882 */ /* 0x000fe40000000000 */
[----:B-1----:R-:W-:-:S09]  /*0220*/  ULEA UR4, UR5, UR4, 0x18 ;  /* 0x0000000405047291 */ /* 0x002fd2000f8ec0ff */
[----:B0-----:R-:W0:Y:S04]  /*0230*/  LDS R5, [UR4] ;  /* 0x00000004ff057984 */ /* 0x001e280008000800 */
[----:B0-----:R-:W-:Y:S01]  /*0240*/  STG.E desc[UR6][R2.64], R5 ;  /* 0x0000000502007986 */ /* 0x001fe2000c101906 */
[----:B------:R-:W-:Y:S05]  /*0250*/  EXIT ;  /* 0x000000000000794d */ /* 0x000fea0003800000 */
.L_x_2:
[----:B------:R-:W-:-:S00]  /*0260*/  BRA `(.L_x_2) ;  /* 0xfffffffc00fc7947 */ /* 0x000fc0000383ffff */
[----:B------:R-:W-:-:S00]  /*0270*/  NOP ;  /* 0x0000000000007918 */ /* 0x000fc00000000000 */
        /* <DEDUP_REMOVED lines=8> */
.L_x_3:


//--------------------- .nv.shared._Z9reductionPi --------------------------
	.section	.nv.shared._Z9reductionPi,"aw",@nobits
	.sectionflags	@""
	.align	16
	.zero		1024


//--------------------- .nv.shared.reserved.0     --------------------------
	.section	.nv.shared.reserved.0,"aw",@nobits
	.weak		__nv_reservedSMEM_offset_0_alias
	.size		__nv_reservedSMEM_offset_0_alias, 0, 64
	.other		__nv_reservedSMEM_offset_0_alias,@"STO_CUDA_RESERVED_SHARED STV_DEFAULT"
__nv_reservedSMEM_offset_0_alias:
	.zero		0
	.zero		64


//--------------------- .nv.constant0._Z9reductionPi --------------------------
	.section	.nv.constant0._Z9reductionPi,"a",@progbits
	.sectionflags	@""
	.align	4
.nv.constant0._Z9reductionPi:
	.zero		904


//--------------------- SYMBOLS --------------------------

	.type		.nv.reservedSmem.offset0,@object
	.size		.nv.reservedSmem.offset0,0x4
	.type		.nv.reservedSmem.cap,@object
	.size		.nv.reservedSmem.cap,0x4
